	.headerflags	@"EF_CUDA_TEXMODE_UNIFIED EF_CUDA_64BIT_ADDRESS EF_CUDA_ACCELERATORS EF_CUDA_SM90 EF_CUDA_VIRTUAL_SM(EF_CUDA_SM90)"
	.elftype	@"ET_EXEC"


//--------------------- .nv.info                  --------------------------
	.section	.nv.info,"",@"SHT_CUDA_INFO"
	.align	4


	//----- nvinfo : EIATTR_REGCOUNT
	.align		4
        /*0000*/ 	.byte	0x04, 0x2f
        /*0002*/ 	.short	(.L_1 - .L_0)
	.align		4
.L_0:
        /*0004*/ 	.word	index@(triton_poi_fused_convolution_leaky_relu_leaky_relu_backward_7)
        /*0008*/ 	.word	0x0000000e


	//----- nvinfo : EIATTR_MIN_STACK_SIZE
	.align		4
.L_1:
        /*000c*/ 	.byte	0x04, 0x12
        /*000e*/ 	.short	(.L_3 - .L_2)
	.align		4
.L_2:
        /*0010*/ 	.word	index@(triton_poi_fused_convolution_leaky_relu_leaky_relu_backward_7)
        /*0014*/ 	.word	0x00000000


	//----- nvinfo : EIATTR_FRAME_SIZE
	.align		4
.L_3:
        /*0018*/ 	.byte	0x04, 0x11
        /*001a*/ 	.short	(.L_5 - .L_4)
	.align		4
.L_4:
        /*001c*/ 	.word	index@(triton_poi_fused_convolution_leaky_relu_leaky_relu_backward_7)
        /*0020*/ 	.word	0x00000000


	//----- nvinfo : EIATTR_MIN_STACK_SIZE
	.align		4
.L_5:
        /*0024*/ 	.byte	0x04, 0x12
        /*0026*/ 	.short	(.L_7 - .L_6)
	.align		4
.L_6:
        /*0028*/ 	.word	index@(triton_poi_fused_convolution_leaky_relu_leaky_relu_backward_7)
        /*002c*/ 	.word	0x00000000
.L_7:


//--------------------- .nv.info.triton_poi_fused_convolution_leaky_relu_leaky_relu_backward_7 --------------------------
	.section	.nv.info.triton_poi_fused_convolution_leaky_relu_leaky_relu_backward_7,"",@"SHT_CUDA_INFO"
	.sectionflags	@""
	.align	4


	//----- nvinfo : EIATTR_CUDA_API_VERSION
	.align		4
        /*0000*/ 	.byte	0x04, 0x37
        /*0002*/ 	.short	(.L_9 - .L_8)
.L_8:
        /*0004*/ 	.word	0x0000007c


	//----- nvinfo : EIATTR_KPARAM_INFO
	.align		4
.L_9:
        /*0008*/ 	.byte	0x04, 0x17
        /*000a*/ 	.short	(.L_11 - .L_10)
.L_10:
        /*000c*/ 	.word	0x00000000
        /*0010*/ 	.short	0x0003
        /*0012*/ 	.short	0x0018
        /*0014*/ 	.byte	0x00, 0xf0, 0x11, 0x00


	//----- nvinfo : EIATTR_KPARAM_INFO
	.align		4
.L_11:
        /*0018*/ 	.byte	0x04, 0x17
        /*001a*/ 	.short	(.L_13 - .L_12)
.L_12:
        /*001c*/ 	.word	0x00000000
        /*0020*/ 	.short	0x0002
        /*0022*/ 	.short	0x0010
        /*0024*/ 	.byte	0x00, 0xf4, 0x21, 0x00


	//----- nvinfo : EIATTR_KPARAM_INFO
	.align		4
.L_13:
        /*0028*/ 	.byte	0x04, 0x17
        /*002a*/ 	.short	(.L_15 - .L_14)
.L_14:
        /*002c*/ 	.word	0x00000000
        /*0030*/ 	.short	0x0001
        /*0032*/ 	.short	0x0008
        /*0034*/ 	.byte	0x00, 0xf4, 0x21, 0x00


	//----- nvinfo : EIATTR_KPARAM_INFO
	.align		4
.L_15:
        /*0038*/ 	.byte	0x04, 0x17
        /*003a*/ 	.short	(.L_17 - .L_16)
.L_16:
        /*003c*/ 	.word	0x00000000
        /*0040*/ 	.short	0x0000
        /*0042*/ 	.short	0x0000
        /*0044*/ 	.byte	0x00, 0xf4, 0x21, 0x00


	//----- nvinfo : EIATTR_SPARSE_MMA_MASK
	.align		4
.L_17:
        /*0048*/ 	.byte	0x03, 0x50
        /*004a*/ 	.short	0x0000


	//----- nvinfo : EIATTR_MAXREG_COUNT
	.align		4
        /*004c*/ 	.byte	0x03, 0x1b
        /*004e*/ 	.short	0x00ff


	//----- nvinfo : EIATTR_EXIT_INSTR_OFFSETS
	.align		4
        /*0050*/ 	.byte	0x04, 0x1c
        /*0052*/ 	.short	(.L_19 - .L_18)


	//   ....[0]....
.L_18:
        /*0054*/ 	.word	0x00000270


	//   ....[1]....
        /*0058*/ 	.word	0x00000290


	//----- nvinfo : EIATTR_REQNTID
	.align		4
.L_19:
        /*005c*/ 	.byte	0x04, 0x10
        /*005e*/ 	.short	(.L_21 - .L_20)
.L_20:
        /*0060*/ 	.word	0x00000080
        /*0064*/ 	.word	0x00000001
        /*0068*/ 	.word	0x00000001


	//----- nvinfo : EIATTR_CBANK_PARAM_SIZE
	.align		4
.L_21:
        /*006c*/ 	.byte	0x03, 0x19
        /*006e*/ 	.short	0x001c


	//----- nvinfo : EIATTR_PARAM_CBANK
	.align		4
        /*0070*/ 	.byte	0x04, 0x0a
        /*0072*/ 	.short	(.L_23 - .L_22)
	.align		4
.L_22:
        /*0074*/ 	.word	index@(.nv.constant0.triton_poi_fused_convolution_leaky_relu_leaky_relu_backward_7)
        /*0078*/ 	.short	0x0210
        /*007a*/ 	.short	0x001c


	//----- nvinfo : EIATTR_SW_WAR
	.align		4
.L_23:
        /*007c*/ 	.byte	0x04, 0x36
        /*007e*/ 	.short	(.L_25 - .L_24)
.L_24:
        /*0080*/ 	.word	0x00000008
.L_25:


//--------------------- .nv.callgraph             --------------------------
	.section	.nv.callgraph,"",@"SHT_CUDA_CALLGRAPH"
	.align	4
	.sectionentsize	8
	.align		4
        /*0000*/ 	.word	0x00000000
	.align		4
        /*0004*/ 	.word	0xffffffff
	.align		4
        /*0008*/ 	.word	0x00000000
	.align		4
        /*000c*/ 	.word	0xfffffffe
	.align		4
        /*0010*/ 	.word	0x00000000
	.align		4
        /*0014*/ 	.word	0xfffffffd
	.align		4
        /*0018*/ 	.word	0x00000000
	.align		4
        /*001c*/ 	.word	0xfffffffc


//--------------------- .text.triton_poi_fused_convolution_leaky_relu_leaky_relu_backward_7 --------------------------
	.section	.text.triton_poi_fused_convolution_leaky_relu_leaky_relu_backward_7,"ax",@progbits
	.align	128
        .global         triton_poi_fused_convolution_leaky_relu_leaky_relu_backward_7
        .type           triton_poi_fused_convolution_leaky_relu_leaky_relu_backward_7,@function
        .size           triton_poi_fused_convolution_leaky_relu_leaky_relu_backward_7,(.L_x_1 - triton_poi_fused_convolution_leaky_relu_leaky_relu_backward_7)
        .other          triton_poi_fused_convolution_leaky_relu_leaky_relu_backward_7,@"STO_CUDA_ENTRY STV_DEFAULT"
triton_poi_fused_convolution_leaky_relu_leaky_relu_backward_7:
.text.triton_poi_fused_convolution_leaky_relu_leaky_relu_backward_7:
[----:B------:R-:W0:Y:S02]  /*0000*/  LDC R1, c[0x0][0x28] ;  /* 0x00000a00ff017b82 */ /* 0x000e240000000800 */
[----:B------:R-:W1:Y:S01]  /*0010*/  S2R R0, SR_TID.X ;  /* 0x0000000000007919 */ /* 0x000e620000002100 */
[----:B------:R-:W2:Y:S01]  /*0020*/  LDC.64 R4, c[0x0][0x218] ;  /* 0x00008600ff047b82 */ /* 0x000ea20000000a00 */
[----:B------:R-:W-:Y:S01]  /*0030*/  IMAD.MOV.U32 R11, RZ, RZ, RZ ;  /* 0x000000ffff0b7224 */ /* 0x000fe200078e00ff */
[----:B------:R-:W-:Y:S01]  /*0040*/  ULDC.64 UR4, c[0x0][0x208] ;  /* 0x0000820000047ab9 */ /* 0x000fe20000000a00 */
[----:B------:R-:W3:Y:S01]  /*0050*/  S2R R7, SR_CTAID.X ;  /* 0x0000000000077919 */ /* 0x000ee20000002500 */
[----:B------:R-:W-:Y:S01]  /*0060*/  ULDC.64 UR6, c[0x0][0x220] ;  /* 0x0000880000067ab9 */ /* 0x000fe20000000a00 */
[----:B-1----:R-:W-:Y:S01]  /*0070*/  IMAD.SHL.U32 R0, R0, 0x2, RZ ;  /* 0x0000000200007824 */ /* 0x002fe200078e00ff */
[----:B---3--:R-:W-:-:S04]  /*0080*/  SHF.R.S32.HI R2, RZ, 0x17, R7 ;  /* 0x00000017ff027819 */ /* 0x008fc80000011407 */
[----:B------:R-:W-:Y:S02]  /*0090*/  LOP3.LUT R0, R0, 0xfe, RZ, 0xc0, !PT ;  /* 0x000000fe00007812 */ /* 0x000fe400078ec0ff */
[----:B------:R-:W-:-:S03]  /*00a0*/  SGXT R2, R2, 0x1 ;  /* 0x000000010202781a */ /* 0x000fc60000000200 */
[----:B------:R-:W-:-:S05]  /*00b0*/  IMAD R7, R7, 0x100, R0 ;  /* 0x0000010007077824 */ /* 0x000fca00078e0200 */
[----:B------:R-:W-:Y:S02]  /*00c0*/  LEA.HI R0, R2, R7, RZ, 0x4 ;  /* 0x0000000702007211 */ /* 0x000fe400078f20ff */
[----:B------:R-:W1:Y:S01]  /*00d0*/  LDC.64 R2, c[0x0][0x210] ;  /* 0x00008400ff027b82 */ /* 0x000e620000000a00 */
[----:B------:R-:W-:Y:S02]  /*00e0*/  ISETP.GE.AND P0, PT, R7, 0x800, PT ;  /* 0x000008000700780c */ /* 0x000fe40003f06270 */
[----:B------:R-:W-:-:S04]  /*00f0*/  SHF.R.S32.HI R0, RZ, 0x4, R0 ;  /* 0x00000004ff007819 */ /* 0x000fc80000011400 */
[----:B------:R-:W-:-:S04]  /*0100*/  LEA.HI R6, R0, R0, RZ, 0x5 ;  /* 0x0000000000067211 */ /* 0x000fc800078f28ff */
[----:B------:R-:W-:-:S05]  /*0110*/  LOP3.LUT R9, R6, 0xffffffe0, RZ, 0xc0, !PT ;  /* 0xffffffe006097812 */ /* 0x000fca00078ec0ff */
[----:B------:R-:W-:Y:S02]  /*0120*/  IMAD.IADD R9, R0, 0x1, -R9 ;  /* 0x0000000100097824 */ /* 0x000fe400078e0a09 */
[----:B------:R-:W-:Y:S02]  /*0130*/  IMAD.MOV.U32 R0, RZ, RZ, RZ ;  /* 0x000000ffff007224 */ /* 0x000fe400078e00ff */
[----:B--2---:R-:W-:Y:S01]  /*0140*/  IMAD.WIDE R4, R9, 0x4, R4 ;  /* 0x0000000409047825 */ /* 0x004fe200078e0204 */
[----:B------:R-:W-:-:S03]  /*0150*/  CS2R R8, SRZ ;  /* 0x0000000000087805 */ /* 0x000fc6000001ff00 */
[----:B-1----:R-:W-:Y:S01]  /*0160*/  IMAD.WIDE R2, R7, 0x4, R2 ;  /* 0x0000000407027825 */ /* 0x002fe200078e0202 */
[----:B------:R-:W2:Y:S04]  /*0170*/  @!P0 LDG.E.EL R11, desc[UR4][R4.64] ;  /* 0x00000004040b8981 */ /* 0x000ea8000c2e1900 */
[----:B------:R1:W2:Y:S04]  /*0180*/  @!P0 LDG.E.64 R8, desc[UR4][R2.64] ;  /* 0x0000000402088981 */ /* 0x0002a8000c1e1b00 */
[----:B------:R-:W3:Y:S01]  /*0190*/  @!P0 LDG.E.EL R0, desc[UR4][R4.64] ;  /* 0x0000000404008981 */ /* 0x000ee2000c2e1900 */
[----:B-1----:R-:W-:-:S04]  /*01a0*/  IADD3 R2, P3, R7, UR6, RZ ;  /* 0x0000000607027c10 */ /* 0x002fc8000ff7e0ff */
[----:B------:R-:W-:Y:S02]  /*01b0*/  LEA.HI.X.SX32 R3, R7, UR7, 0x1, P3 ;  /* 0x0000000707037c11 */ /* 0x000fe400098f0eff */
[----:B--2---:R-:W-:Y:S02]  /*01c0*/  FSETP.GT.AND P2, PT, R8, -R11, PT ;  /* 0x8000000b0800720b */ /* 0x004fe40003f44000 */
[----:B---3--:R-:W-:Y:S01]  /*01d0*/  FSETP.GT.AND P1, PT, R9, -R0, PT ;  /* 0x800000000900720b */ /* 0x008fe20003f24000 */
[----:B------:R-:W-:Y:S01]  /*01e0*/  FADD R8, R11, R8 ;  /* 0x000000080b087221 */ /* 0x000fe20000000000 */
[----:B------:R-:W-:-:S09]  /*01f0*/  FADD R0, R0, R9 ;  /* 0x0000000900007221 */ /* 0x000fd20000000000 */
[----:B------:R-:W-:Y:S02]  /*0200*/  @!P2 FMUL R8, R8, 0.10000000149011611938 ;  /* 0x3dcccccd0808a820 */ /* 0x000fe40000400000 */
[----:B------:R-:W-:-:S03]  /*0210*/  @!P1 FMUL R0, R0, 0.10000000149011611938 ;  /* 0x3dcccccd00009820 */ /* 0x000fc60000400000 */
[----:B------:R-:W-:Y:S02]  /*0220*/  FSETP.GT.AND P2, PT, R8, RZ, PT ;  /* 0x000000ff0800720b */ /* 0x000fe40003f44000 */
[----:B------:R-:W-:Y:S02]  /*0230*/  FSETP.GT.AND P1, PT, R0, RZ, PT ;  /* 0x000000ff0000720b */ /* 0x000fe40003f24000 */
[----:B------:R-:W-:Y:S02]  /*0240*/  SEL R0, RZ, 0x1, !P2 ;  /* 0x00000001ff007807 */ /* 0x000fe40005000000 */
[----:B------:R-:W-:-:S05]  /*0250*/  SEL R5, RZ, 0x100, !P1 ;  /* 0x00000100ff057807 */ /* 0x000fca0004800000 */
[----:B------:R-:W-:Y:S01]  /*0260*/  IMAD.IADD R5, R0, 0x1, R5 ;  /* 0x0000000100057824 */ /* 0x000fe200078e0205 */
[----:B------:R-:W-:Y:S06]  /*0270*/  @P0 EXIT ;  /* 0x000000000000094d */ /* 0x000fec0003800000 */
[----:B------:R-:W-:Y:S01]  /*0280*/  STG.E.U16 desc[UR4][R2.64], R5 ;  /* 0x0000000502007986 */ /* 0x000fe2000c101504 */
[----:B------:R-:W-:Y:S05]  /*0290*/  EXIT ;  /* 0x000000000000794d */ /* 0x000fea0003800000 */
.L_x_0:
[----:B------:R-:W-:-:S00]  /*02a0*/  BRA `(.L_x_0) ;  /* 0xfffffffc00fc7947 */ /* 0x000fc0000383ffff */
[----:B------:R-:W-:-:S00]  /*02b0*/  NOP ;  /* 0x0000000000007918 */ /* 0x000fc00000000000 */
        /* <DEDUP_REMOVED lines=12> */
.L_x_1:


//--------------------- .nv.constant0.triton_poi_fused_convolution_leaky_relu_leaky_relu_backward_7 --------------------------
	.section	.nv.constant0.triton_poi_fused_convolution_leaky_relu_leaky_relu_backward_7,"a",@progbits
	.sectionflags	@""
	.align	4
.nv.constant0.triton_poi_fused_convolution_leaky_relu_leaky_relu_backward_7:
	.zero		556
